	.headerflags	@"EF_CUDA_TEXMODE_UNIFIED EF_CUDA_64BIT_ADDRESS EF_CUDA_ACCELERATORS EF_CUDA_SM90 EF_CUDA_VIRTUAL_SM(EF_CUDA_SM90)"
	.elftype	@"ET_EXEC"


//--------------------- .nv.info                  --------------------------
	.section	.nv.info,"",@"SHT_CUDA_INFO"
	.align	4


	//----- nvinfo : EIATTR_REGCOUNT
	.align		4
        /*0000*/ 	.byte	0x04, 0x2f
        /*0002*/ 	.short	(.L_3 - .L_2)
	.align		4
.L_2:
        /*0004*/ 	.word	index@(triton_poi_fused__native_batch_norm_legit_no_training_relu_56)
        /*0008*/ 	.word	0x00000010


	//----- nvinfo : EIATTR_MIN_STACK_SIZE
	.align		4
.L_3:
        /*000c*/ 	.byte	0x04, 0x12
        /*000e*/ 	.short	(.L_5 - .L_4)
	.align		4
.L_4:
        /*0010*/ 	.word	index@(triton_poi_fused__native_batch_norm_legit_no_training_relu_56)
        /*0014*/ 	.word	0x00000000


	//----- nvinfo : EIATTR_FRAME_SIZE
	.align		4
.L_5:
        /*0018*/ 	.byte	0x04, 0x11
        /*001a*/ 	.short	(.L_7 - .L_6)
	.align		4
.L_6:
        /*001c*/ 	.word	index@(triton_poi_fused__native_batch_norm_legit_no_training_relu_56)
        /*0020*/ 	.word	0x00000000


	//----- nvinfo : EIATTR_MIN_STACK_SIZE
	.align		4
.L_7:
        /*0024*/ 	.byte	0x04, 0x12
        /*0026*/ 	.short	(.L_9 - .L_8)
	.align		4
.L_8:
        /*0028*/ 	.word	index@(triton_poi_fused__native_batch_norm_legit_no_training_relu_56)
        /*002c*/ 	.word	0x00000000
.L_9:


//--------------------- .nv.info.triton_poi_fused__native_batch_norm_legit_no_training_relu_56 --------------------------
	.section	.nv.info.triton_poi_fused__native_batch_norm_legit_no_training_relu_56,"",@"SHT_CUDA_INFO"
	.sectionflags	@""
	.align	4


	//----- nvinfo : EIATTR_CUDA_API_VERSION
	.align		4
        /*0000*/ 	.byte	0x04, 0x37
        /*0002*/ 	.short	(.L_11 - .L_10)
.L_10:
        /*0004*/ 	.word	0x0000007c


	//----- nvinfo : EIATTR_KPARAM_INFO
	.align		4
.L_11:
        /*0008*/ 	.byte	0x04, 0x17
        /*000a*/ 	.short	(.L_13 - .L_12)
.L_12:
        /*000c*/ 	.word	0x00000000
        /*0010*/ 	.short	0x0006
        /*0012*/ 	.short	0x0030
        /*0014*/ 	.byte	0x00, 0xf0, 0x11, 0x00


	//----- nvinfo : EIATTR_KPARAM_INFO
	.align		4
.L_13:
        /*0018*/ 	.byte	0x04, 0x17
        /*001a*/ 	.short	(.L_15 - .L_14)
.L_14:
        /*001c*/ 	.word	0x00000000
        /*0020*/ 	.short	0x0005
        /*0022*/ 	.short	0x0028
        /*0024*/ 	.byte	0x00, 0xf4, 0x21, 0x00


	//----- nvinfo : EIATTR_KPARAM_INFO
	.align		4
.L_15:
        /*0028*/ 	.byte	0x04, 0x17
        /*002a*/ 	.short	(.L_17 - .L_16)
.L_16:
        /*002c*/ 	.word	0x00000000
        /*0030*/ 	.short	0x0004
        /*0032*/ 	.short	0x0020
        /*0034*/ 	.byte	0x00, 0xf4, 0x21, 0x00


	//----- nvinfo : EIATTR_KPARAM_INFO
	.align		4
.L_17:
        /*0038*/ 	.byte	0x04, 0x17
        /*003a*/ 	.short	(.L_19 - .L_18)
.L_18:
        /*003c*/ 	.word	0x00000000
        /*0040*/ 	.short	0x0003
        /*0042*/ 	.short	0x0018
        /*0044*/ 	.byte	0x00, 0xf4, 0x21, 0x00


	//----- nvinfo : EIATTR_KPARAM_INFO
	.align		4
.L_19:
        /*0048*/ 	.byte	0x04, 0x17
        /*004a*/ 	.short	(.L_21 - .L_20)
.L_20:
        /*004c*/ 	.word	0x00000000
        /*0050*/ 	.short	0x0002
        /*0052*/ 	.short	0x0010
        /*0054*/ 	.byte	0x00, 0xf4, 0x21, 0x00


	//----- nvinfo : EIATTR_KPARAM_INFO
	.align		4
.L_21:
        /*0058*/ 	.byte	0x04, 0x17
        /*005a*/ 	.short	(.L_23 - .L_22)
.L_22:
        /*005c*/ 	.word	0x00000000
        /*0060*/ 	.short	0x0001
        /*0062*/ 	.short	0x0008
        /*0064*/ 	.byte	0x00, 0xf4, 0x21, 0x00


	//----- nvinfo : EIATTR_KPARAM_INFO
	.align		4
.L_23:
        /*0068*/ 	.byte	0x04, 0x17
        /*006a*/ 	.short	(.L_25 - .L_24)
.L_24:
        /*006c*/ 	.word	0x00000000
        /*0070*/ 	.short	0x0000
        /*0072*/ 	.short	0x0000
        /*0074*/ 	.byte	0x00, 0xf4, 0x21, 0x00


	//----- nvinfo : EIATTR_SPARSE_MMA_MASK
	.align		4
.L_25:
        /*0078*/ 	.byte	0x03, 0x50
        /*007a*/ 	.short	0x0000


	//----- nvinfo : EIATTR_MAXREG_COUNT
	.align		4
        /*007c*/ 	.byte	0x03, 0x1b
        /*007e*/ 	.short	0x00ff


	//----- nvinfo : EIATTR_EXIT_INSTR_OFFSETS
	.align		4
        /*0080*/ 	.byte	0x04, 0x1c
        /*0082*/ 	.short	(.L_27 - .L_26)


	//   ....[0]....
.L_26:
        /*0084*/ 	.word	0x000002d0


	//----- nvinfo : EIATTR_REQNTID
	.align		4
.L_27:
        /*0088*/ 	.byte	0x04, 0x10
        /*008a*/ 	.short	(.L_29 - .L_28)
.L_28:
        /*008c*/ 	.word	0x00000080
        /*0090*/ 	.word	0x00000001
        /*0094*/ 	.word	0x00000001


	//----- nvinfo : EIATTR_CBANK_PARAM_SIZE
	.align		4
.L_29:
        /*0098*/ 	.byte	0x03, 0x19
        /*009a*/ 	.short	0x0034


	//----- nvinfo : EIATTR_PARAM_CBANK
	.align		4
        /*009c*/ 	.byte	0x04, 0x0a
        /*009e*/ 	.short	(.L_31 - .L_30)
	.align		4
.L_30:
        /*00a0*/ 	.word	index@(.nv.constant0.triton_poi_fused__native_batch_norm_legit_no_training_relu_56)
        /*00a4*/ 	.short	0x0210
        /*00a6*/ 	.short	0x0034


	//----- nvinfo : EIATTR_SW_WAR
	.align		4
.L_31:
        /*00a8*/ 	.byte	0x04, 0x36
        /*00aa*/ 	.short	(.L_33 - .L_32)
.L_32:
        /*00ac*/ 	.word	0x00000008
.L_33:


//--------------------- .nv.callgraph             --------------------------
	.section	.nv.callgraph,"",@"SHT_CUDA_CALLGRAPH"
	.align	4
	.sectionentsize	8
	.align		4
        /*0000*/ 	.word	0x00000000
	.align		4
        /*0004*/ 	.word	0xffffffff
	.align		4
        /*0008*/ 	.word	0x00000000
	.align		4
        /*000c*/ 	.word	0xfffffffe
	.align		4
        /*0010*/ 	.word	0x00000000
	.align		4
        /*0014*/ 	.word	0xfffffffd
	.align		4
        /*0018*/ 	.word	0x00000000
	.align		4
        /*001c*/ 	.word	0xfffffffc


//--------------------- .nv.constant4             --------------------------
	.section	.nv.constant4,"a",@progbits
	.align	8
	.align		8
.nv.constant4:
        /*0000*/ 	.dword	_$_str
	.align		8
        /*0008*/ 	.dword	_$_str_$_2


//--------------------- .text.triton_poi_fused__native_batch_norm_legit_no_training_relu_56 --------------------------
	.section	.text.triton_poi_fused__native_batch_norm_legit_no_training_relu_56,"ax",@progbits
	.align	128
        .global         triton_poi_fused__native_batch_norm_legit_no_training_relu_56
        .type           triton_poi_fused__native_batch_norm_legit_no_training_relu_56,@function
        .size           triton_poi_fused__native_batch_norm_legit_no_training_relu_56,(.L_x_1 - triton_poi_fused__native_batch_norm_legit_no_training_relu_56)
        .other          triton_poi_fused__native_batch_norm_legit_no_training_relu_56,@"STO_CUDA_ENTRY STV_DEFAULT"
triton_poi_fused__native_batch_norm_legit_no_training_relu_56:
.text.triton_poi_fused__native_batch_norm_legit_no_training_relu_56:
[----:B------:R-:W-:Y:S01]  /*0000*/  LDC R1, c[0x0][0x28] ;  /* 0x00000a00ff017b82 */ /* 0x000fe20000000800 */
[----:B------:R-:W1:Y:S07]  /*0010*/  S2R R0, SR_TID.X ;  /* 0x0000000000007919 */ /* 0x000e6e0000002100 */
[----:B------:R-:W2:Y:S01]  /*0020*/  LDC.64 R6, c[0x0][0x220] ;  /* 0x00008800ff067b82 */ /* 0x000ea20000000a00 */
[----:B------:R-:W-:Y:S01]  /*0030*/  ULDC.64 UR4, c[0x0][0x208] ;  /* 0x0000820000047ab9 */ /* 0x000fe20000000a00 */
[----:B------:R-:W3:Y:S06]  /*0040*/  S2R R3, SR_CTAID.X ;  /* 0x0000000000037919 */ /* 0x000eec0000002500 */
[----:B------:R-:W4:Y:S08]  /*0050*/  LDC.64 R4, c[0x0][0x218] ;  /* 0x00008600ff047b82 */ /* 0x000f300000000a00 */
[----:B------:R-:W5:Y:S08]  /*0060*/  LDC.64 R8, c[0x0][0x228] ;  /* 0x00008a00ff087b82 */ /* 0x000f700000000a00 */
[----:B------:R-:W5:Y:S01]  /*0070*/  LDC.64 R10, c[0x0][0x230] ;  /* 0x00008c00ff0a7b82 */ /* 0x000f620000000a00 */
[----:B-1----:R-:W-:-:S02]  /*0080*/  LOP3.LUT R0, R0, 0x7f, RZ, 0xc0, !PT ;  /* 0x0000007f00007812 */ /* 0x002fc400078ec0ff */
[----:B---3--:R-:W-:Y:S02]  /*0090*/  SHF.R.S32.HI R2, RZ, 0x18, R3 ;  /* 0x00000018ff027819 */ /* 0x008fe40000011403 */
[----:B------:R-:W-:Y:S02]  /*00a0*/  LEA R0, R3, R0, 0x7 ;  /* 0x0000000003007211 */ /* 0x000fe400078e38ff */
[----:B------:R-:W-:-:S04]  /*00b0*/  SGXT R3, R2, 0x1 ;  /* 0x000000010203781a */ /* 0x000fc80000000200 */
[----:B------:R-:W-:-:S04]  /*00c0*/  LEA.HI R3, R3, R0, RZ, 0x7 ;  /* 0x0000000003037211 */ /* 0x000fc800078f38ff */
[----:B------:R-:W-:-:S04]  /*00d0*/  LOP3.LUT R3, R3, 0xffffff80, RZ, 0xc0, !PT ;  /* 0xffffff8003037812 */ /* 0x000fc800078ec0ff */
[----:B------:R-:W-:Y:S02]  /*00e0*/  IADD3 R13, R0, -R3, RZ ;  /* 0x80000003000d7210 */ /* 0x000fe40007ffe0ff */
[----:B------:R-:W1:Y:S03]  /*00f0*/  LDC.64 R2, c[0x0][0x210] ;  /* 0x00008400ff027b82 */ /* 0x000e660000000a00 */
[----:B--2---:R-:W-:-:S06]  /*0100*/  IMAD.WIDE R6, R13, 0x4, R6 ;  /* 0x000000040d067825 */ /* 0x004fcc00078e0206 */
[----:B------:R-:W2:Y:S01]  /*0110*/  LDG.E.EL R6, desc[UR4][R6.64] ;  /* 0x0000000406067981 */ /* 0x000ea2000c2e1900 */
[----:B----4-:R-:W-:-:S04]  /*0120*/  IMAD.WIDE R4, R13, 0x4, R4 ;  /* 0x000000040d047825 */ /* 0x010fc800078e0204 */
[C---:B-----5:R-:W-:Y:S02]  /*0130*/  IMAD.WIDE R8, R13.reuse, 0x4, R8 ;  /* 0x000000040d087825 */ /* 0x060fe400078e0208 */
[----:B------:R3:W4:Y:S02]  /*0140*/  LDG.E.EL R5, desc[UR4][R4.64] ;  /* 0x0000000404057981 */ /* 0x000724000c2e1900 */
[----:B0-----:R-:W-:Y:S02]  /*0150*/  IMAD.WIDE R10, R13, 0x4, R10 ;  /* 0x000000040d0a7825 */ /* 0x001fe400078e020a */
[----:B------:R-:W5:Y:S02]  /*0160*/  LDG.E.EL R8, desc[UR4][R8.64] ;  /* 0x0000000408087981 */ /* 0x000f64000c2e1900 */
[C---:B-1----:R-:W-:Y:S02]  /*0170*/  IMAD.WIDE R2, R0.reuse, 0x4, R2 ;  /* 0x0000000400027825 */ /* 0x042fe400078e0202 */
[----:B------:R-:W5:Y:S04]  /*0180*/  LDG.E.EL R11, desc[UR4][R10.64] ;  /* 0x000000040a0b7981 */ /* 0x000f68000c2e1900 */
[----:B------:R0:W4:Y:S01]  /*0190*/  LDG.E R12, desc[UR4][R2.64] ;  /* 0x00000004020c7981 */ /* 0x000122000c1e1900 */
[----:B---3--:R-:W-:Y:S01]  /*01a0*/  HFMA2.MMA R4, -RZ, RZ, 1.625, 0 ;  /* 0x3e800000ff047435 */ /* 0x008fe200000001ff */
[----:B0-----:R-:W0:Y:S02]  /*01b0*/  LDC.64 R2, c[0x0][0x238] ;  /* 0x00008e00ff027b82 */ /* 0x001e240000000a00 */
[----:B0-----:R-:W-:-:S04]  /*01c0*/  IMAD.WIDE R2, R0, 0x4, R2 ;  /* 0x0000000400027825 */ /* 0x001fc800078e0202 */
[----:B--2---:R-:W-:-:S04]  /*01d0*/  FADD R6, R6, 9.9999997473787516356e-06 ;  /* 0x3727c5ac06067421 */ /* 0x004fc80000000000 */
[----:B------:R-:W0:Y:S02]  /*01e0*/  MUFU.SQRT R7, R6 ;  /* 0x0000000600077308 */ /* 0x000e240000002000 */
[C---:B0-----:R-:W-:Y:S02]  /*01f0*/  FSETP.GT.AND P0, PT, R7.reuse, 8.50705917302346158658e+37, PT ;  /* 0x7e8000000700780b */ /* 0x041fe40003f04000 */
[----:B------:R-:W-:-:S11]  /*0200*/  FSETP.GEU.AND P1, PT, R7, 1.175494350822287508e-38, PT ;  /* 0x008000000700780b */ /* 0x000fd60003f2e000 */
[----:B------:R-:W-:-:S04]  /*0210*/  @P0 FMUL R7, R7, 0.25 ;  /* 0x3e80000007070820 */ /* 0x000fc80000400000 */
[----:B------:R-:W-:-:S06]  /*0220*/  @!P1 FMUL R7, R7, 16777216 ;  /* 0x4b80000007079820 */ /* 0x000fcc0000400000 */
[----:B------:R-:W0:Y:S01]  /*0230*/  MUFU.RCP R7, R7 ;  /* 0x0000000700077308 */ /* 0x000e220000001000 */
[----:B------:R-:W-:Y:S01]  /*0240*/  FSEL R4, R4, 1, P0 ;  /* 0x3f80000004047808 */ /* 0x000fe20000000000 */
[----:B----4-:R-:W-:-:S04]  /*0250*/  FADD R5, R12, -R5 ;  /* 0x800000050c057221 */ /* 0x010fc80000000000 */
[----:B------:R-:W-:-:S04]  /*0260*/  @!P1 FMUL R4, R4, 16777216 ;  /* 0x4b80000004049820 */ /* 0x000fc80000400000 */
[----:B0-----:R-:W-:-:S04]  /*0270*/  FMUL R4, R7, R4 ;  /* 0x0000000407047220 */ /* 0x001fc80000400000 */
[----:B------:R-:W-:-:S04]  /*0280*/  FMUL R4, R5, R4 ;  /* 0x0000000405047220 */ /* 0x000fc80000400000 */
[----:B-----5:R-:W-:-:S05]  /*0290*/  FFMA R4, R8, R4, R11 ;  /* 0x0000000408047223 */ /* 0x020fca000000000b */
[----:B------:R-:W-:-:S04]  /*02a0*/  FSETP.GEU.AND P0, PT, R4, RZ, PT ;  /* 0x000000ff0400720b */ /* 0x000fc80003f0e000 */
[----:B------:R-:W-:-:S05]  /*02b0*/  FSEL R5, R4, RZ, P0 ;  /* 0x000000ff04057208 */ /* 0x000fca0000000000 */
[----:B------:R-:W-:Y:S01]  /*02c0*/  STG.E desc[UR4][R2.64], R5 ;  /* 0x0000000502007986 */ /* 0x000fe2000c101904 */
[----:B------:R-:W-:Y:S05]  /*02d0*/  EXIT ;  /* 0x000000000000794d */ /* 0x000fea0003800000 */
.L_x_0:
[----:B------:R-:W-:-:S00]  /*02e0*/  BRA `(.L_x_0) ;  /* 0xfffffffc00fc7947 */ /* 0x000fc0000383ffff */
[----:B------:R-:W-:-:S00]  /*02f0*/  NOP ;  /* 0x0000000000007918 */ /* 0x000fc00000000000 */
        /* <DEDUP_REMOVED lines=8> */
.L_x_1:


//--------------------- .nv.global.init           --------------------------
	.section	.nv.global.init,"aw",@progbits
.nv.global.init:
	.type		_$_str,@object
	.size		_$_str,(_$_str_$_2 - _$_str)
_$_str:
        /*0000*/ 	.byte	0x5f, 0x5f, 0x43, 0x55, 0x44, 0x41, 0x5f, 0x46, 0x54, 0x5a, 0x00
	.type		_$_str_$_2,@object
	.size		_$_str_$_2,(.L_1 - _$_str_$_2)
_$_str_$_2:
        /*000b*/ 	.byte	0x5f, 0x5f, 0x43, 0x55, 0x44, 0x41, 0x5f, 0x50, 0x52, 0x45, 0x43, 0x5f, 0x53, 0x51, 0x52, 0x54
        /*001b*/ 	.byte	0x00
.L_1:


//--------------------- .nv.constant0.triton_poi_fused__native_batch_norm_legit_no_training_relu_56 --------------------------
	.section	.nv.constant0.triton_poi_fused__native_batch_norm_legit_no_training_relu_56,"a",@progbits
	.sectionflags	@""
	.align	4
.nv.constant0.triton_poi_fused__native_batch_norm_legit_no_training_relu_56:
	.zero		580
